//
// Generated by NVIDIA NVVM Compiler
//
// Compiler Build ID: CL-36424714
// Cuda compilation tools, release 13.0, V13.0.88
// Based on NVVM 20.0.0
//

.version 9.0
.target sm_100
.address_size 64

	// .globl	_Z10hello_cudav
.extern .func  (.param .b32 func_retval0) vprintf
(
	.param .b64 vprintf_param_0,
	.param .b64 vprintf_param_1
)
;
.global .align 1 .b8 $str[25] = {72, 101, 108, 108, 111, 32, 102, 114, 111, 109, 32, 71, 80, 85, 32, 40, 37, 100, 44, 32, 37, 100, 41, 10};

.visible .entry _Z10hello_cudav()
{
	.local .align 8 .b8 	__local_depot0[8];
	.reg .b64 	%SP;
	.reg .b64 	%SPL;
	.reg .b32 	%r<5>;
	.reg .b64 	%rd<5>;

	mov.u64 	%SPL, __local_depot0;
	cvta.local.u64 	%SP, %SPL;
	add.u64 	%rd1, %SP, 0;
	add.u64 	%rd2, %SPL, 0;
	mov.u32 	%r1, %ctaid.x;
	mov.u32 	%r2, %tid.x;
	st.local.v2.u32 	[%rd2], {%r1, %r2};
	mov.u64 	%rd3, $str;
	cvta.global.u64 	%rd4, %rd3;
	{ // callseq 0, 0
	.param .b64 param0;
	st.param.b64 	[param0], %rd4;
	.param .b64 param1;
	st.param.b64 	[param1], %rd1;
	.param .b32 retval0;
	call.uni (retval0), 
	vprintf, 
	(
	param0, 
	param1
	);
	ld.param.b32 	%r3, [retval0];
	} // callseq 0
	ret;

}


// ===== COMPILED SASS (sm_100) =====

	.target	sm_100

	.elftype	@"ET_EXEC"


//--------------------- .note.nv.tkinfo           --------------------------
	.section	.note.nv.tkinfo,"",@"SHT_NOTE"
	.sectionflags	@"SHF_NOTE_NV_TKINFO"
	.tkinfo
        /*0018*/ 	.word	0x00000002
        /*0030*/ 	.string	""
        /*0030*/ 	.string	"ptxas"
        /*0030*/ 	.string	"Cuda compilation tools, release 13.0, V13.0.88"
        /*0030*/ 	.string	"Build cuda_13.0.r13.0/compiler.36424714_0"
        /*0030*/ 	.string	"-arch sm_100 -m 64 "



//--------------------- .note.nv.cuinfo           --------------------------
	.section	.note.nv.cuinfo,"",@"SHT_NOTE"
	.sectionflags	@"SHF_NOTE_NV_CUINFO"
        /*0018*/ 	.short	0x0002
        /*001a*/ 	.short	0x0064
        /*001c*/ 	.short	0x0082
	.zero		2


//--------------------- .nv.info                  --------------------------
	.section	.nv.info,"",@"SHT_CUDA_INFO"
	.align	4


	//----- nvinfo : EIATTR_REGCOUNT
	.align		4
        /*0000*/ 	.byte	0x04, 0x2f
        /*0002*/ 	.short	(.L_2 - .L_1)
	.align		4
.L_1:
        /*0004*/ 	.word	index@(_Z10hello_cudav)
        /*0008*/ 	.word	0x00000018


	//----- nvinfo : EIATTR_FRAME_SIZE
	.align		4
.L_2:
        /*000c*/ 	.byte	0x04, 0x11
        /*000e*/ 	.short	(.L_4 - .L_3)
	.align		4
.L_3:
        /*0010*/ 	.word	index@(_Z10hello_cudav)
        /*0014*/ 	.word	0x00000008


	//----- nvinfo : EIATTR_MIN_STACK_SIZE
	.align		4
.L_4:
        /*0018*/ 	.byte	0x04, 0x12
        /*001a*/ 	.short	(.L_6 - .L_5)
	.align		4
.L_5:
        /*001c*/ 	.word	index@(_Z10hello_cudav)
        /*0020*/ 	.word	0x00000008
.L_6:


//--------------------- .nv.compat                --------------------------
	.section	.nv.compat,"",@"SHT_CUDA_COMPAT_INFO"
	.align	4
        /*0000*/ 	.byte	0x02, 0x09, 0x00, 0x00, 0x02, 0x02, 0x01, 0x00, 0x02, 0x05, 0x05, 0x00, 0x03, 0x07, 0x01, 0x01
        /*0010*/ 	.byte	0x02, 0x03, 0x00, 0x00, 0x02, 0x06, 0x01, 0x00, 0x04, 0x0b, 0x08, 0x00, 0x09, 0x00, 0x00, 0x00
        /*0020*/ 	.byte	0x00, 0x00, 0x00, 0x00


//--------------------- .nv.info._Z10hello_cudav  --------------------------
	.section	.nv.info._Z10hello_cudav,"",@"SHT_CUDA_INFO"
	.sectionflags	@""
	.align	4


	//----- nvinfo : EIATTR_CUDA_API_VERSION
	.align		4
        /*0000*/ 	.byte	0x04, 0x37
        /*0002*/ 	.short	(.L_8 - .L_7)
.L_7:
        /*0004*/ 	.word	0x00000082


	//----- nvinfo : EIATTR_SPARSE_MMA_MASK
	.align		4
.L_8:
        /*0008*/ 	.byte	0x03, 0x50
        /*000a*/ 	.short	0x0000


	//----- nvinfo : EIATTR_MAXREG_COUNT
	.align		4
        /*000c*/ 	.byte	0x03, 0x1b
        /*000e*/ 	.short	0x00ff


	//----- nvinfo : EIATTR_EXTERNS
	.align		4
        /*0010*/ 	.byte	0x04, 0x0f
        /*0012*/ 	.short	(.L_10 - .L_9)


	//   ....[0]....
	.align		4
.L_9:
        /*0014*/ 	.word	index@(vprintf)


	//----- nvinfo : EIATTR_MERCURY_ISA_VERSION
	.align		4
.L_10:
        /*0018*/ 	.byte	0x03, 0x5f
        /*001a*/ 	.short	0x0101


	//----- nvinfo : EIATTR_VRC_CTA_INIT_COUNT
	.align		4
        /*001c*/ 	.byte	0x02, 0x4a
	.zero		1
	.zero		1


	//----- nvinfo : EIATTR_SYSCALL_OFFSETS
	.align		4
        /*0020*/ 	.byte	0x04, 0x46
        /*0022*/ 	.short	(.L_12 - .L_11)


	//   ....[0]....
.L_11:
        /*0024*/ 	.word	0x000000f0


	//----- nvinfo : EIATTR_EXIT_INSTR_OFFSETS
	.align		4
.L_12:
        /*0028*/ 	.byte	0x04, 0x1c
        /*002a*/ 	.short	(.L_14 - .L_13)


	//   ....[0]....
.L_13:
        /*002c*/ 	.word	0x00000100


	//----- nvinfo : EIATTR_SW_WAR
	.align		4
.L_14:
        /*0030*/ 	.byte	0x04, 0x36
        /*0032*/ 	.short	(.L_16 - .L_15)
.L_15:
        /*0034*/ 	.word	0x00000008
.L_16:


//--------------------- .nv.callgraph             --------------------------
	.section	.nv.callgraph,"",@"SHT_CUDA_CALLGRAPH"
	.align	4
	.sectionentsize	8
	.align		4
        /*0000*/ 	.word	0x00000000
	.align		4
        /*0004*/ 	.word	0xffffffff
	.align		4
        /*0008*/ 	.word	index@(_Z10hello_cudav)
	.align		4
        /*000c*/ 	.word	index@(vprintf)
	.align		4
        /*0010*/ 	.word	0x00000000
	.align		4
        /*0014*/ 	.word	0xfffffffe
	.align		4
        /*0018*/ 	.word	0x00000000
	.align		4
        /*001c*/ 	.word	0xfffffffd
	.align		4
        /*0020*/ 	.word	0x00000000
	.align		4
        /*0024*/ 	.word	0xfffffffc


//--------------------- .nv.constant4             --------------------------
	.section	.nv.constant4,"a",@progbits
	.align	8
	.align		8
.nv.constant4:
        /*0000*/ 	.dword	vprintf
	.align		8
        /*0008*/ 	.dword	$str


//--------------------- .text._Z10hello_cudav     --------------------------
	.section	.text._Z10hello_cudav,"ax",@progbits
	.align	128
        .global         _Z10hello_cudav
        .type           _Z10hello_cudav,@function
        .size           _Z10hello_cudav,(.L_x_2 - _Z10hello_cudav)
        .other          _Z10hello_cudav,@"STO_CUDA_ENTRY STV_DEFAULT"
_Z10hello_cudav:
.text._Z10hello_cudav:
[----:B------:R-:W0:Y:S01]  /*0000*/  LDC R1, c[0x0][0x37c] ;  /* 0x0000df00ff017b82 */ /* 0x000e220000000800 */
[----:B------:R-:W1:Y:S01]  /*0010*/  S2R R8, SR_CTAID.X ;  /* 0x0000000000087919 */ /* 0x000e620000002500 */
[----:B0-----:R-:W-:Y:S01]  /*0020*/  VIADD R1, R1, 0xfffffff8 ;  /* 0xfffffff801017836 */ /* 0x001fe20000000000 */
[----:B------:R-:W-:Y:S01]  /*0030*/  MOV R0, 0x0 ;  /* 0x0000000000007802 */ /* 0x000fe20000000f00 */
[----:B------:R-:W0:Y:S01]  /*0040*/  LDCU UR4, c[0x0][0x2f8] ;  /* 0x00005f00ff0477ac */ /* 0x000e220008000800 */
[----:B------:R-:W1:Y:S03]  /*0050*/  S2R R9, SR_TID.X ;  /* 0x0000000000097919 */ /* 0x000e660000002100 */
[----:B------:R2:W3:Y:S01]  /*0060*/  LDC.64 R2, c[0x4][R0] ;  /* 0x0100000000027b82 */ /* 0x0004e20000000a00 */
[----:B------:R-:W4:Y:S01]  /*0070*/  LDCU.64 UR6, c[0x4][0x8] ;  /* 0x01000100ff0677ac */ /* 0x000f220008000a00 */
[----:B------:R-:W5:Y:S01]  /*0080*/  LDCU UR5, c[0x0][0x2fc] ;  /* 0x00005f80ff0577ac */ /* 0x000f620008000800 */
[----:B0-----:R-:W-:Y:S01]  /*0090*/  IADD3 R6, P0, PT, R1, UR4, RZ ;  /* 0x0000000401067c10 */ /* 0x001fe2000ff1e0ff */
[----:B----4-:R-:W-:Y:S01]  /*00a0*/  IMAD.U32 R4, RZ, RZ, UR6 ;  /* 0x00000006ff047e24 */ /* 0x010fe2000f8e00ff */
[----:B------:R-:W-:-:S03]  /*00b0*/  MOV R5, UR7 ;  /* 0x0000000700057c02 */ /* 0x000fc60008000f00 */
[----:B-----5:R-:W-:Y:S01]  /*00c0*/  IMAD.X R7, RZ, RZ, UR5, P0 ;  /* 0x00000005ff077e24 */ /* 0x020fe200080e06ff */
[----:B-1----:R2:W-:Y:S07]  /*00d0*/  STL.64 [R1], R8 ;  /* 0x0000000801007387 */ /* 0x0025ee0000100a00 */
[----:B------:R-:W-:-:S07]  /*00e0*/  LEPC R20, `(.L_x_0) ;  /* 0x000000001014794e */ /* 0x000fce0000000000 */
[----:B--23--:R-:W-:Y:S05]  /*00f0*/  CALL.ABS.NOINC R2 ;  /* 0x0000000002007343 */ /* 0x00cfea0003c00000 */
.L_x_0:
[----:B------:R-:W-:Y:S05]  /*0100*/  EXIT ;  /* 0x000000000000794d */ /* 0x000fea0003800000 */
.L_x_1:
[----:B------:R-:W-:-:S00]  /*0110*/  BRA `(.L_x_1) ;  /* 0xfffffffc00fc7947 */ /* 0x000fc0000383ffff */
[----:B------:R-:W-:-:S00]  /*0120*/  NOP ;  /* 0x0000000000007918 */ /* 0x000fc00000000000 */
        /* <DEDUP_REMOVED lines=13> */
.L_x_2:


//--------------------- .nv.global.init           --------------------------
	.section	.nv.global.init,"aw",@progbits
.nv.global.init:
	.type		$str,@object
	.size		$str,(.L_0 - $str)
$str:
        /*0000*/ 	.byte	0x48, 0x65, 0x6c, 0x6c, 0x6f, 0x20, 0x66, 0x72, 0x6f, 0x6d, 0x20, 0x47, 0x50, 0x55, 0x20, 0x28
        /*0010*/ 	.byte	0x25, 0x64, 0x2c, 0x20, 0x25, 0x64, 0x29, 0x0a, 0x00
.L_0:


//--------------------- .nv.shared.reserved.0     --------------------------
	.section	.nv.shared.reserved.0,"aw",@nobits
	.weak		__nv_reservedSMEM_offset_0_alias
	.size		__nv_reservedSMEM_offset_0_alias, 0, 64
	.other		__nv_reservedSMEM_offset_0_alias,@"STO_CUDA_RESERVED_SHARED STV_DEFAULT"
__nv_reservedSMEM_offset_0_alias:
	.zero		0
	.zero		64


//--------------------- .nv.constant0._Z10hello_cudav --------------------------
	.section	.nv.constant0._Z10hello_cudav,"a",@progbits
	.sectionflags	@""
	.align	4
.nv.constant0._Z10hello_cudav:
	.zero		896


//--------------------- SYMBOLS --------------------------

	.type		.nv.reservedSmem.offset0,@object
	.size		.nv.reservedSmem.offset0,0x4
	.type		vprintf,@function
